	.headerflags	@"EF_CUDA_TEXMODE_UNIFIED EF_CUDA_64BIT_ADDRESS EF_CUDA_ACCELERATORS EF_CUDA_SM90 EF_CUDA_VIRTUAL_SM(EF_CUDA_SM90)"
	.elftype	@"ET_EXEC"


//--------------------- .nv.info                  --------------------------
	.section	.nv.info,"",@"SHT_CUDA_INFO"
	.align	4


	//----- nvinfo : EIATTR_REGCOUNT
	.align		4
        /*0000*/ 	.byte	0x04, 0x2f
        /*0002*/ 	.short	(.L_1 - .L_0)
	.align		4
.L_0:
        /*0004*/ 	.word	index@(triton_poi_fused_convolution_48)
        /*0008*/ 	.word	0x0000001d


	//----- nvinfo : EIATTR_MIN_STACK_SIZE
	.align		4
.L_1:
        /*000c*/ 	.byte	0x04, 0x12
        /*000e*/ 	.short	(.L_3 - .L_2)
	.align		4
.L_2:
        /*0010*/ 	.word	index@(triton_poi_fused_convolution_48)
        /*0014*/ 	.word	0x00000000


	//----- nvinfo : EIATTR_FRAME_SIZE
	.align		4
.L_3:
        /*0018*/ 	.byte	0x04, 0x11
        /*001a*/ 	.short	(.L_5 - .L_4)
	.align		4
.L_4:
        /*001c*/ 	.word	index@(triton_poi_fused_convolution_48)
        /*0020*/ 	.word	0x00000000


	//----- nvinfo : EIATTR_MIN_STACK_SIZE
	.align		4
.L_5:
        /*0024*/ 	.byte	0x04, 0x12
        /*0026*/ 	.short	(.L_7 - .L_6)
	.align		4
.L_6:
        /*0028*/ 	.word	index@(triton_poi_fused_convolution_48)
        /*002c*/ 	.word	0x00000000
.L_7:


//--------------------- .nv.info.triton_poi_fused_convolution_48 --------------------------
	.section	.nv.info.triton_poi_fused_convolution_48,"",@"SHT_CUDA_INFO"
	.sectionflags	@""
	.align	4


	//----- nvinfo : EIATTR_CUDA_API_VERSION
	.align		4
        /*0000*/ 	.byte	0x04, 0x37
        /*0002*/ 	.short	(.L_9 - .L_8)
.L_8:
        /*0004*/ 	.word	0x0000007c


	//----- nvinfo : EIATTR_KPARAM_INFO
	.align		4
.L_9:
        /*0008*/ 	.byte	0x04, 0x17
        /*000a*/ 	.short	(.L_11 - .L_10)
.L_10:
        /*000c*/ 	.word	0x00000000
        /*0010*/ 	.short	0x0004
        /*0012*/ 	.short	0x001c
        /*0014*/ 	.byte	0x00, 0xf0, 0x11, 0x00


	//----- nvinfo : EIATTR_KPARAM_INFO
	.align		4
.L_11:
        /*0018*/ 	.byte	0x04, 0x17
        /*001a*/ 	.short	(.L_13 - .L_12)
.L_12:
        /*001c*/ 	.word	0x00000000
        /*0020*/ 	.short	0x0003
        /*0022*/ 	.short	0x0018
        /*0024*/ 	.byte	0x00, 0xf0, 0x11, 0x00


	//----- nvinfo : EIATTR_KPARAM_INFO
	.align		4
.L_13:
        /*0028*/ 	.byte	0x04, 0x17
        /*002a*/ 	.short	(.L_15 - .L_14)
.L_14:
        /*002c*/ 	.word	0x00000000
        /*0030*/ 	.short	0x0002
        /*0032*/ 	.short	0x0010
        /*0034*/ 	.byte	0x00, 0xf4, 0x21, 0x00


	//----- nvinfo : EIATTR_KPARAM_INFO
	.align		4
.L_15:
        /*0038*/ 	.byte	0x04, 0x17
        /*003a*/ 	.short	(.L_17 - .L_16)
.L_16:
        /*003c*/ 	.word	0x00000000
        /*0040*/ 	.short	0x0001
        /*0042*/ 	.short	0x0008
        /*0044*/ 	.byte	0x00, 0xf4, 0x21, 0x00


	//----- nvinfo : EIATTR_KPARAM_INFO
	.align		4
.L_17:
        /*0048*/ 	.byte	0x04, 0x17
        /*004a*/ 	.short	(.L_19 - .L_18)
.L_18:
        /*004c*/ 	.word	0x00000000
        /*0050*/ 	.short	0x0000
        /*0052*/ 	.short	0x0000
        /*0054*/ 	.byte	0x00, 0xf4, 0x21, 0x00


	//----- nvinfo : EIATTR_SPARSE_MMA_MASK
	.align		4
.L_19:
        /*0058*/ 	.byte	0x03, 0x50
        /*005a*/ 	.short	0x0000


	//----- nvinfo : EIATTR_MAXREG_COUNT
	.align		4
        /*005c*/ 	.byte	0x03, 0x1b
        /*005e*/ 	.short	0x00ff


	//----- nvinfo : EIATTR_EXIT_INSTR_OFFSETS
	.align		4
        /*0060*/ 	.byte	0x04, 0x1c
        /*0062*/ 	.short	(.L_21 - .L_20)


	//   ....[0]....
.L_20:
        /*0064*/ 	.word	0x000005a0


	//   ....[1]....
        /*0068*/ 	.word	0x00000620


	//----- nvinfo : EIATTR_REQNTID
	.align		4
.L_21:
        /*006c*/ 	.byte	0x04, 0x10
        /*006e*/ 	.short	(.L_23 - .L_22)
.L_22:
        /*0070*/ 	.word	0x00000080
        /*0074*/ 	.word	0x00000001
        /*0078*/ 	.word	0x00000001


	//----- nvinfo : EIATTR_CBANK_PARAM_SIZE
	.align		4
.L_23:
        /*007c*/ 	.byte	0x03, 0x19
        /*007e*/ 	.short	0x0020


	//----- nvinfo : EIATTR_PARAM_CBANK
	.align		4
        /*0080*/ 	.byte	0x04, 0x0a
        /*0082*/ 	.short	(.L_25 - .L_24)
	.align		4
.L_24:
        /*0084*/ 	.word	index@(.nv.constant0.triton_poi_fused_convolution_48)
        /*0088*/ 	.short	0x0210
        /*008a*/ 	.short	0x0020


	//----- nvinfo : EIATTR_SW_WAR
	.align		4
.L_25:
        /*008c*/ 	.byte	0x04, 0x36
        /*008e*/ 	.short	(.L_27 - .L_26)
.L_26:
        /*0090*/ 	.word	0x00000008
.L_27:


//--------------------- .nv.callgraph             --------------------------
	.section	.nv.callgraph,"",@"SHT_CUDA_CALLGRAPH"
	.align	4
	.sectionentsize	8
	.align		4
        /*0000*/ 	.word	0x00000000
	.align		4
        /*0004*/ 	.word	0xffffffff
	.align		4
        /*0008*/ 	.word	0x00000000
	.align		4
        /*000c*/ 	.word	0xfffffffe
	.align		4
        /*0010*/ 	.word	0x00000000
	.align		4
        /*0014*/ 	.word	0xfffffffd
	.align		4
        /*0018*/ 	.word	0x00000000
	.align		4
        /*001c*/ 	.word	0xfffffffc


//--------------------- .text.triton_poi_fused_convolution_48 --------------------------
	.section	.text.triton_poi_fused_convolution_48,"ax",@progbits
	.sectionflags	@"SHF_BARRIERS=1"
	.align	128
        .global         triton_poi_fused_convolution_48
        .type           triton_poi_fused_convolution_48,@function
        .size           triton_poi_fused_convolution_48,(.L_x_1 - triton_poi_fused_convolution_48)
        .other          triton_poi_fused_convolution_48,@"STO_CUDA_ENTRY STV_DEFAULT"
triton_poi_fused_convolution_48:
.text.triton_poi_fused_convolution_48:
[----:B------:R-:W0:Y:S01]  /*0000*/  LDC R1, c[0x0][0x28] ;  /* 0x00000a00ff017b82 */ /* 0x000e220000000800 */
[----:B------:R-:W1:Y:S07]  /*0010*/  S2R R2, SR_CTAID.Y ;  /* 0x0000000000027919 */ /* 0x000e6e0000002600 */
[----:B------:R-:W2:Y:S01]  /*0020*/  LDC.64 R4, c[0x0][0x210] ;  /* 0x00008400ff047b82 */ /* 0x000ea20000000a00 */
[----:B------:R-:W-:Y:S01]  /*0030*/  CS2R R12, SRZ ;  /* 0x00000000000c7805 */ /* 0x000fe2000001ff00 */
[----:B------:R-:W-:Y:S01]  /*0040*/  ULDC.64 UR6, c[0x0][0x208] ;  /* 0x0000820000067ab9 */ /* 0x000fe20000000a00 */
[----:B------:R-:W3:Y:S01]  /*0050*/  S2R R0, SR_TID.X ;  /* 0x0000000000007919 */ /* 0x000ee20000002100 */
[----:B------:R-:W-:-:S02]  /*0060*/  CS2R R8, SRZ ;  /* 0x0000000000087805 */ /* 0x000fc4000001ff00 */
[----:B------:R-:W-:Y:S01]  /*0070*/  CS2R R10, SRZ ;  /* 0x00000000000a7805 */ /* 0x000fe2000001ff00 */
[----:B------:R-:W4:Y:S01]  /*0080*/  S2R R7, SR_CTAID.X ;  /* 0x0000000000077919 */ /* 0x000f220000002500 */
[----:B-1----:R-:W-:Y:S02]  /*0090*/  IMAD.SHL.U32 R2, R2, 0x8, RZ ;  /* 0x0000000802027824 */ /* 0x002fe400078e00ff */
[----:B---3--:R-:W-:Y:S01]  /*00a0*/  IMAD.SHL.U32 R3, R0, 0x2, RZ ;  /* 0x0000000200037824 */ /* 0x008fe200078e00ff */
[----:B------:R-:W-:-:S04]  /*00b0*/  SHF.R.U32.HI R22, RZ, 0x2, R0 ;  /* 0x00000002ff167819 */ /* 0x000fc80000011600 */
[----:B------:R-:W-:Y:S01]  /*00c0*/  LOP3.LUT R6, R2, 0x6, R3, 0xf8, !PT ;  /* 0x0000000602067812 */ /* 0x000fe200078ef803 */
[----:B----4-:R-:W-:Y:S01]  /*00d0*/  IMAD.SHL.U32 R3, R7, 0x80, RZ ;  /* 0x0000008007037824 */ /* 0x010fe200078e00ff */
[----:B------:R-:W-:Y:S02]  /*00e0*/  SGXT.U32 R22, R22, 0x5 ;  /* 0x000000051616781a */ /* 0x000fe40000000000 */
[----:B------:R-:W-:Y:S02]  /*00f0*/  ISETP.GE.AND P0, PT, R6, 0x8, PT ;  /* 0x000000080600780c */ /* 0x000fe40003f06270 */
[----:B------:R-:W-:-:S05]  /*0100*/  LOP3.LUT R7, R3, R22, RZ, 0xfc, !PT ;  /* 0x0000001603077212 */ /* 0x000fca00078efcff */
[----:B------:R-:W-:-:S04]  /*0110*/  IMAD R7, R6, 0x800, R7 ;  /* 0x0000080006077824 */ /* 0x000fc800078e0207 */
[----:B------:R-:W-:Y:S01]  /*0120*/  IMAD.SHL.U32 R15, R7, 0x2, RZ ;  /* 0x00000002070f7824 */ /* 0x000fe200078e00ff */
[----:B------:R-:W-:Y:S01]  /*0130*/  CS2R R6, SRZ ;  /* 0x0000000000067805 */ /* 0x000fe2000001ff00 */
[----:B------:R-:W1:Y:S03]  /*0140*/  @!P0 LDC.64 R18, c[0x0][0x218] ;  /* 0x00008600ff128b82 */ /* 0x000e660000000a00 */
[C---:B------:R-:W-:Y:S02]  /*0150*/  LOP3.LUT R21, R15.reuse, 0x40, RZ, 0xfc, !PT ;  /* 0x000000400f157812 */ /* 0x040fe400078efcff */
[C---:B------:R-:W-:Y:S02]  /*0160*/  LOP3.LUT R17, R15.reuse, 0x80, RZ, 0xfc, !PT ;  /* 0x000000800f117812 */ /* 0x040fe400078efcff */
[C---:B------:R-:W-:Y:S01]  /*0170*/  LOP3.LUT R25, R15.reuse, 0xc0, RZ, 0xfc, !PT ;  /* 0x000000c00f197812 */ /* 0x040fe200078efcff */
[----:B--2---:R-:W-:-:S04]  /*0180*/  IMAD.WIDE R14, R15, 0x4, R4 ;  /* 0x000000040f0e7825 */ /* 0x004fc800078e0204 */
[----:B------:R-:W-:-:S04]  /*0190*/  IMAD.WIDE R20, R21, 0x4, R4 ;  /* 0x0000000415147825 */ /* 0x000fc800078e0204 */
[--C-:B------:R-:W-:Y:S01]  /*01a0*/  IMAD.WIDE R16, R17, 0x4, R4.reuse ;  /* 0x0000000411107825 */ /* 0x100fe200078e0204 */
[----:B------:R-:W2:Y:S03]  /*01b0*/  @!P0 LDG.E.EL.64 R6, desc[UR6][R20.64] ;  /* 0x0000000614068981 */ /* 0x000ea6000c2e1b00 */
[----:B------:R-:W-:Y:S01]  /*01c0*/  IMAD.WIDE R24, R25, 0x4, R4 ;  /* 0x0000000419187825 */ /* 0x000fe200078e0204 */
[----:B------:R-:W-:Y:S01]  /*01d0*/  CS2R R4, SRZ ;  /* 0x0000000000047805 */ /* 0x000fe2000001ff00 */
[----:B------:R-:W3:Y:S04]  /*01e0*/  @!P0 LDG.E.EL.64 R8, desc[UR6][R16.64] ;  /* 0x0000000610088981 */ /* 0x000ee8000c2e1b00 */
[----:B-1----:R-:W2:Y:S04]  /*01f0*/  @!P0 LDG.E.EL.64 R12, desc[UR6][R18.64] ;  /* 0x00000006120c8981 */ /* 0x002ea8000c2e1b00 */
[----:B------:R1:W4:Y:S04]  /*0200*/  @!P0 LDG.E.EL.64 R4, desc[UR6][R14.64] ;  /* 0x000000060e048981 */ /* 0x000328000c2e1b00 */
[----:B------:R-:W5:Y:S01]  /*0210*/  @!P0 LDG.E.EL.64 R10, desc[UR6][R24.64] ;  /* 0x00000006180a8981 */ /* 0x000f62000c2e1b00 */
[----:B------:R-:W1:Y:S01]  /*0220*/  S2UR UR5, SR_CgaCtaId ;  /* 0x00000000000579c3 */ /* 0x000e620000008800 */
[----:B------:R-:W-:Y:S01]  /*0230*/  IMAD.SHL.U32 R23, R0, 0x100, RZ ;  /* 0x0000010000177824 */ /* 0x000fe200078e00ff */
[----:B------:R-:W-:-:S04]  /*0240*/  UMOV UR4, 0x400 ;  /* 0x0000040000047882 */ /* 0x000fc80000000000 */
[----:B------:R-:W-:-:S04]  /*0250*/  LOP3.LUT R23, R23, 0x300, RZ, 0xc0, !PT ;  /* 0x0000030017177812 */ /* 0x000fc800078ec0ff */
[C---:B------:R-:W-:Y:S02]  /*0260*/  LOP3.LUT R26, R23.reuse, 0x80, RZ, 0xfc, !PT ;  /* 0x00000080171a7812 */ /* 0x040fe400078efcff */
[----:B-1----:R-:W-:Y:S01]  /*0270*/  LOP3.LUT R15, R23, R22, RZ, 0xfc, !PT ;  /* 0x00000016170f7212 */ /* 0x002fe200078efcff */
[----:B0-----:R-:W-:-:S06]  /*0280*/  UPRMT UR4, UR5, 0x654, UR4 ;  /* 0x0000065405047896 */ /* 0x001fcc0008000004 */
[----:B------:R-:W-:Y:S02]  /*0290*/  LEA.HI R14, R23, UR4, RZ, 0x1b ;  /* 0x00000004170e7c11 */ /* 0x000fe4000f8fd8ff */
[----:B------:R-:W-:-:S03]  /*02a0*/  LEA.HI R26, R26, UR4, RZ, 0x1b ;  /* 0x000000041a1a7c11 */ /* 0x000fc6000f8fd8ff */
[C---:B------:R-:W-:Y:S02]  /*02b0*/  IMAD R14, R15.reuse, 0x4, R14 ;  /* 0x000000040f0e7824 */ /* 0x040fe400078e020e */
[----:B------:R-:W-:Y:S02]  /*02c0*/  IMAD R15, R15, 0x4, R26 ;  /* 0x000000040f0f7824 */ /* 0x000fe400078e021a */
[C---:B--2---:R-:W-:Y:S01]  /*02d0*/  FADD R19, R12.reuse, R6 ;  /* 0x000000060c137221 */ /* 0x044fe20000000000 */
[C---:B------:R-:W-:Y:S01]  /*02e0*/  FADD R6, R13.reuse, R7 ;  /* 0x000000070d067221 */ /* 0x040fe20000000000 */
[C---:B----4-:R-:W-:Y:S01]  /*02f0*/  FADD R17, R12.reuse, R4 ;  /* 0x000000040c117221 */ /* 0x050fe20000000000 */
[C---:B------:R-:W-:Y:S01]  /*0300*/  FADD R4, R13.reuse, R5 ;  /* 0x000000050d047221 */ /* 0x040fe20000000000 */
[C---:B---3--:R-:W-:Y:S01]  /*0310*/  FADD R21, R12.reuse, R8 ;  /* 0x000000080c157221 */ /* 0x048fe20000000000 */
[----:B-----5:R-:W-:Y:S01]  /*0320*/  FADD R23, R12, R10 ;  /* 0x0000000a0c177221 */ /* 0x020fe20000000000 */
[C---:B------:R-:W-:Y:S01]  /*0330*/  FADD R12, R13.reuse, R9 ;  /* 0x000000090d0c7221 */ /* 0x040fe20000000000 */
[----:B------:R0:W-:Y:S01]  /*0340*/  STS [R14], R17 ;  /* 0x000000110e007388 */ /* 0x0001e20000000800 */
[----:B------:R-:W-:-:S03]  /*0350*/  FADD R16, R13, R11 ;  /* 0x0000000b0d107221 */ /* 0x000fc60000000000 */
[----:B------:R-:W-:Y:S04]  /*0360*/  STS [R15+0x200], R4 ;  /* 0x000200040f007388 */ /* 0x000fe80000000800 */
[----:B------:R-:W-:Y:S04]  /*0370*/  STS [R14+0x80], R19 ;  /* 0x000080130e007388 */ /* 0x000fe80000000800 */
[----:B------:R-:W-:Y:S04]  /*0380*/  STS [R15+0x280], R6 ;  /* 0x000280060f007388 */ /* 0x000fe80000000800 */
[----:B------:R-:W-:Y:S04]  /*0390*/  STS [R14+0x100], R21 ;  /* 0x000100150e007388 */ /* 0x000fe80000000800 */
[----:B------:R1:W-:Y:S01]  /*03a0*/  STS [R15+0x300], R12 ;  /* 0x0003000c0f007388 */ /* 0x0003e20000000800 */
[----:B------:R-:W-:-:S03]  /*03b0*/  IMAD.SHL.U32 R10, R0, 0x4, RZ ;  /* 0x00000004000a7824 */ /* 0x000fc600078e00ff */
[----:B------:R-:W-:Y:S04]  /*03c0*/  STS [R14+0x180], R23 ;  /* 0x000180170e007388 */ /* 0x000fe80000000800 */
[----:B------:R-:W-:Y:S01]  /*03d0*/  STS [R15+0x380], R16 ;  /* 0x000380100f007388 */ /* 0x000fe20000000800 */
[----:B------:R-:W-:-:S04]  /*03e0*/  SHF.R.U32.HI R5, RZ, 0x7, R10 ;  /* 0x00000007ff057819 */ /* 0x000fc8000001160a */
[----:B------:R-:W-:Y:S02]  /*03f0*/  SGXT.U32 R5, R5, 0x2 ;  /* 0x000000020505781a */ /* 0x000fe40000000000 */
[----:B------:R-:W-:Y:S02]  /*0400*/  LOP3.LUT R11, R10, 0x1fc, RZ, 0xc0, !PT ;  /* 0x000001fc0a0b7812 */ /* 0x000fe400078ec0ff */
[----:B------:R-:W-:Y:S02]  /*0410*/  LEA R8, R5, UR4, 0x2 ;  /* 0x0000000405087c11 */ /* 0x000fe4000f8e10ff */
[----:B------:R-:W-:-:S03]  /*0420*/  LOP3.LUT R7, R5, 0x1fc, R10, 0xf8, !PT ;  /* 0x000001fc05077812 */ /* 0x000fc600078ef80a */
[----:B0-----:R-:W-:Y:S01]  /*0430*/  IMAD R17, R11, 0x4, R8 ;  /* 0x000000040b117824 */ /* 0x001fe200078e0208 */
[----:B------:R-:W-:Y:S01]  /*0440*/  BAR.SYNC.DEFER_BLOCKING 0x0 ;  /* 0x0000000000007b1d */ /* 0x000fe20000010000 */
[----:B------:R-:W-:Y:S02]  /*0450*/  LEA R18, R7, UR4, 0x2 ;  /* 0x0000000407127c11 */ /* 0x000fe4000f8e10ff */
[----:B------:R-:W-:-:S05]  /*0460*/  SHF.R.U32.HI R13, RZ, 0x5, R0 ;  /* 0x00000005ff0d7819 */ /* 0x000fca0000011600 */
[----:B------:R-:W0:Y:S01]  /*0470*/  LDC.64 R8, c[0x0][0x220] ;  /* 0x00008800ff087b82 */ /* 0x000e220000000a00 */
[----:B------:R-:W-:Y:S01]  /*0480*/  SGXT.U32 R13, R13, 0x2 ;  /* 0x000000020d0d781a */ /* 0x000fe20000000000 */
[----:B------:R-:W-:Y:S04]  /*0490*/  LDS R4, [R18] ;  /* 0x0000000012047984 */ /* 0x000fe80000000800 */
[----:B------:R-:W-:Y:S04]  /*04a0*/  LDS R5, [R17+0x4] ;  /* 0x0000040011057984 */ /* 0x000fe80000000800 */
[----:B------:R-:W-:Y:S04]  /*04b0*/  LDS R6, [R17+0x8] ;  /* 0x0000080011067984 */ /* 0x000fe80000000800 */
[----:B------:R-:W2:Y:S01]  /*04c0*/  LDS R7, [R17+0xc] ;  /* 0x00000c0011077984 */ /* 0x000ea20000000800 */
[----:B------:R-:W-:-:S02]  /*04d0*/  LOP3.LUT R0, R11, 0x200, RZ, 0xfc, !PT ;  /* 0x000002000b007812 */ /* 0x000fc400078efcff */
[----:B------:R-:W-:Y:S02]  /*04e0*/  LOP3.LUT R13, R2, R13, RZ, 0xfc, !PT ;  /* 0x0000000d020d7212 */ /* 0x000fe400078efcff */
[----:B------:R-:W-:Y:S02]  /*04f0*/  SHF.R.U32.HI R2, RZ, 0x5, R0 ;  /* 0x00000005ff027819 */ /* 0x000fe40000011600 */
[C---:B------:R-:W-:Y:S02]  /*0500*/  LOP3.LUT R0, R13.reuse, 0x4, RZ, 0xfc, !PT ;  /* 0x000000040d007812 */ /* 0x040fe400078efcff */
[----:B------:R-:W-:Y:S02]  /*0510*/  LOP3.LUT R10, R3, 0x7c, R10, 0xf8, !PT ;  /* 0x0000007c030a7812 */ /* 0x000fe400078ef80a */
[C---:B------:R-:W-:Y:S02]  /*0520*/  ISETP.GE.AND P1, PT, R13.reuse, 0x8, PT ;  /* 0x000000080d00780c */ /* 0x040fe40003f26270 */
[----:B------:R-:W-:Y:S01]  /*0530*/  ISETP.GE.AND P0, PT, R0, 0x8, PT ;  /* 0x000000080000780c */ /* 0x000fe20003f06270 */
[----:B------:R-:W-:Y:S01]  /*0540*/  IMAD R3, R13, 0x1000, R10 ;  /* 0x000010000d037824 */ /* 0x000fe200078e020a */
[----:B-1----:R-:W-:-:S03]  /*0550*/  LOP3.LUT R12, R2, 0x1c, RZ, 0xc0, !PT ;  /* 0x0000001c020c7812 */ /* 0x002fc600078ec0ff */
[----:B0-----:R-:W-:-:S04]  /*0560*/  IMAD.WIDE R2, R3, 0x4, R8 ;  /* 0x0000000403027825 */ /* 0x001fc800078e0208 */
[----:B------:R-:W-:-:S04]  /*0570*/  VIADD R12, R12, UR4 ;  /* 0x000000040c0c7c36 */ /* 0x000fc80008000000 */
[----:B------:R-:W-:Y:S01]  /*0580*/  IMAD R12, R11, 0x4, R12 ;  /* 0x000000040b0c7824 */ /* 0x000fe200078e020c */
[----:B--2---:R0:W-:Y:S02]  /*0590*/  @!P1 STG.E.128 desc[UR6][R2.64], R4 ;  /* 0x0000000402009986 */ /* 0x0041e4000c101d06 */
[----:B0-----:R-:W-:Y:S05]  /*05a0*/  @P0 EXIT ;  /* 0x000000000000094d */ /* 0x001fea0003800000 */
[----:B0-----:R-:W-:Y:S01]  /*05b0*/  LDS R4, [R12+0x800] ;  /* 0x000800000c047984 */ /* 0x001fe20000000800 */
[----:B------:R-:W-:-:S03]  /*05c0*/  IMAD R3, R0, 0x1000, R10 ;  /* 0x0000100000037824 */ /* 0x000fc600078e020a */
[----:B------:R-:W-:Y:S01]  /*05d0*/  LDS R5, [R12+0x804] ;  /* 0x000804000c057984 */ /* 0x000fe20000000800 */
[----:B------:R-:W-:-:S03]  /*05e0*/  IMAD.WIDE R8, R3, 0x4, R8 ;  /* 0x0000000403087825 */ /* 0x000fc600078e0208 */
[----:B------:R-:W-:Y:S04]  /*05f0*/  LDS R6, [R12+0x808] ;  /* 0x000808000c067984 */ /* 0x000fe80000000800 */
[----:B------:R-:W0:Y:S04]  /*0600*/  LDS R7, [R12+0x80c] ;  /* 0x00080c000c077984 */ /* 0x000e280000000800 */
[----:B0-----:R-:W-:Y:S01]  /*0610*/  STG.E.128 desc[UR6][R8.64], R4 ;  /* 0x0000000408007986 */ /* 0x001fe2000c101d06 */
[----:B------:R-:W-:Y:S05]  /*0620*/  EXIT ;  /* 0x000000000000794d */ /* 0x000fea0003800000 */
.L_x_0:
[----:B------:R-:W-:-:S00]  /*0630*/  BRA `(.L_x_0) ;  /* 0xfffffffc00fc7947 */ /* 0x000fc0000383ffff */
[----:B------:R-:W-:-:S00]  /*0640*/  NOP ;  /* 0x0000000000007918 */ /* 0x000fc00000000000 */
        /* <DEDUP_REMOVED lines=11> */
.L_x_1:


//--------------------- .nv.shared.triton_poi_fused_convolution_48 --------------------------
	.section	.nv.shared.triton_poi_fused_convolution_48,"aw",@nobits
	.sectionflags	@""
	.align	16
	.zero		1024


//--------------------- .nv.constant0.triton_poi_fused_convolution_48 --------------------------
	.section	.nv.constant0.triton_poi_fused_convolution_48,"a",@progbits
	.sectionflags	@""
	.align	4
.nv.constant0.triton_poi_fused_convolution_48:
	.zero		560
